//
// Generated by NVIDIA NVVM Compiler
//
// Compiler Build ID: CL-36424714
// Cuda compilation tools, release 13.0, V13.0.88
// Based on NVVM 20.0.0
//

.version 9.0
.target sm_100
.address_size 64

	// .globl	_Z9vectorAddPKfS0_Pfi

.visible .entry _Z9vectorAddPKfS0_Pfi(
	.param .u64 .ptr .align 1 _Z9vectorAddPKfS0_Pfi_param_0,
	.param .u64 .ptr .align 1 _Z9vectorAddPKfS0_Pfi_param_1,
	.param .u64 .ptr .align 1 _Z9vectorAddPKfS0_Pfi_param_2,
	.param .u32 _Z9vectorAddPKfS0_Pfi_param_3
)
{
	.reg .pred 	%p<2>;
	.reg .b32 	%r<6>;
	.reg .b32 	%f<4>;
	.reg .b64 	%rd<11>;

	ld.param.u64 	%rd1, [_Z9vectorAddPKfS0_Pfi_param_0];
	ld.param.u64 	%rd2, [_Z9vectorAddPKfS0_Pfi_param_1];
	ld.param.u64 	%rd3, [_Z9vectorAddPKfS0_Pfi_param_2];
	ld.param.u32 	%r2, [_Z9vectorAddPKfS0_Pfi_param_3];
	mov.u32 	%r3, %ntid.x;
	mov.u32 	%r4, %ctaid.x;
	mov.u32 	%r5, %tid.x;
	mad.lo.s32 	%r1, %r3, %r4, %r5;
	setp.ge.s32 	%p1, %r1, %r2;
	@%p1 bra 	$L__BB0_2;
	cvta.to.global.u64 	%rd4, %rd1;
	cvta.to.global.u64 	%rd5, %rd2;
	cvta.to.global.u64 	%rd6, %rd3;
	mul.wide.s32 	%rd7, %r1, 4;
	add.s64 	%rd8, %rd4, %rd7;
	ld.global.f32 	%f1, [%rd8];
	add.s64 	%rd9, %rd5, %rd7;
	ld.global.f32 	%f2, [%rd9];
	add.f32 	%f3, %f1, %f2;
	add.s64 	%rd10, %rd6, %rd7;
	st.global.f32 	[%rd10], %f3;
$L__BB0_2:
	ret;

}
	// .globl	_Z16vectorAddStridedPKfS0_Pfi
.visible .entry _Z16vectorAddStridedPKfS0_Pfi(
	.param .u64 .ptr .align 1 _Z16vectorAddStridedPKfS0_Pfi_param_0,
	.param .u64 .ptr .align 1 _Z16vectorAddStridedPKfS0_Pfi_param_1,
	.param .u64 .ptr .align 1 _Z16vectorAddStridedPKfS0_Pfi_param_2,
	.param .u32 _Z16vectorAddStridedPKfS0_Pfi_param_3
)
{
	.reg .pred 	%p<7>;
	.reg .b32 	%r<31>;
	.reg .b32 	%f<16>;
	.reg .b64 	%rd<25>;

	ld.param.u64 	%rd4, [_Z16vectorAddStridedPKfS0_Pfi_param_0];
	ld.param.u64 	%rd5, [_Z16vectorAddStridedPKfS0_Pfi_param_1];
	ld.param.u64 	%rd6, [_Z16vectorAddStridedPKfS0_Pfi_param_2];
	ld.param.u32 	%r12, [_Z16vectorAddStridedPKfS0_Pfi_param_3];
	cvta.to.global.u64 	%rd1, %rd6;
	cvta.to.global.u64 	%rd2, %rd5;
	cvta.to.global.u64 	%rd3, %rd4;
	mov.u32 	%r13, %ntid.x;
	mov.u32 	%r14, %ctaid.x;
	mov.u32 	%r15, %tid.x;
	mad.lo.s32 	%r29, %r13, %r14, %r15;
	mov.u32 	%r16, %nctaid.x;
	mul.lo.s32 	%r2, %r13, %r16;
	setp.ge.s32 	%p1, %r29, %r12;
	@%p1 bra 	$L__BB1_7;
	add.s32 	%r17, %r29, %r2;
	max.s32 	%r18, %r12, %r17;
	setp.lt.s32 	%p2, %r17, %r12;
	selp.u32 	%r19, 1, 0, %p2;
	add.s32 	%r20, %r17, %r19;
	sub.s32 	%r21, %r18, %r20;
	div.u32 	%r22, %r21, %r2;
	add.s32 	%r3, %r22, %r19;
	and.b32  	%r23, %r3, 3;
	setp.eq.s32 	%p3, %r23, 3;
	@%p3 bra 	$L__BB1_4;
	add.s32 	%r24, %r3, 1;
	and.b32  	%r25, %r24, 3;
	neg.s32 	%r27, %r25;
$L__BB1_3:
	.pragma "nounroll";
	mul.wide.s32 	%rd7, %r29, 4;
	add.s64 	%rd8, %rd1, %rd7;
	add.s64 	%rd9, %rd2, %rd7;
	add.s64 	%rd10, %rd3, %rd7;
	ld.global.f32 	%f1, [%rd10];
	ld.global.f32 	%f2, [%rd9];
	add.f32 	%f3, %f1, %f2;
	st.global.f32 	[%rd8], %f3;
	add.s32 	%r29, %r29, %r2;
	add.s32 	%r27, %r27, 1;
	setp.ne.s32 	%p4, %r27, 0;
	@%p4 bra 	$L__BB1_3;
$L__BB1_4:
	setp.lt.u32 	%p5, %r3, 3;
	@%p5 bra 	$L__BB1_7;
	mul.wide.s32 	%rd15, %r2, 4;
	shl.b32 	%r26, %r2, 2;
$L__BB1_6:
	mul.wide.s32 	%rd11, %r29, 4;
	add.s64 	%rd12, %rd3, %rd11;
	ld.global.f32 	%f4, [%rd12];
	add.s64 	%rd13, %rd2, %rd11;
	ld.global.f32 	%f5, [%rd13];
	add.f32 	%f6, %f4, %f5;
	add.s64 	%rd14, %rd1, %rd11;
	st.global.f32 	[%rd14], %f6;
	add.s64 	%rd16, %rd12, %rd15;
	ld.global.f32 	%f7, [%rd16];
	add.s64 	%rd17, %rd13, %rd15;
	ld.global.f32 	%f8, [%rd17];
	add.f32 	%f9, %f7, %f8;
	add.s64 	%rd18, %rd14, %rd15;
	st.global.f32 	[%rd18], %f9;
	add.s64 	%rd19, %rd16, %rd15;
	ld.global.f32 	%f10, [%rd19];
	add.s64 	%rd20, %rd17, %rd15;
	ld.global.f32 	%f11, [%rd20];
	add.f32 	%f12, %f10, %f11;
	add.s64 	%rd21, %rd18, %rd15;
	st.global.f32 	[%rd21], %f12;
	add.s64 	%rd22, %rd19, %rd15;
	ld.global.f32 	%f13, [%rd22];
	add.s64 	%rd23, %rd20, %rd15;
	ld.global.f32 	%f14, [%rd23];
	add.f32 	%f15, %f13, %f14;
	add.s64 	%rd24, %rd21, %rd15;
	st.global.f32 	[%rd24], %f15;
	add.s32 	%r29, %r26, %r29;
	setp.lt.s32 	%p6, %r29, %r12;
	@%p6 bra 	$L__BB1_6;
$L__BB1_7:
	ret;

}
	// .globl	_Z19vectorAddVectorizedPKfS0_Pfi
.visible .entry _Z19vectorAddVectorizedPKfS0_Pfi(
	.param .u64 .ptr .align 1 _Z19vectorAddVectorizedPKfS0_Pfi_param_0,
	.param .u64 .ptr .align 1 _Z19vectorAddVectorizedPKfS0_Pfi_param_1,
	.param .u64 .ptr .align 1 _Z19vectorAddVectorizedPKfS0_Pfi_param_2,
	.param .u32 _Z19vectorAddVectorizedPKfS0_Pfi_param_3
)
{
	.reg .pred 	%p<13>;
	.reg .b32 	%r<60>;
	.reg .b32 	%f<76>;
	.reg .b64 	%rd<43>;

	ld.param.u64 	%rd4, [_Z19vectorAddVectorizedPKfS0_Pfi_param_0];
	ld.param.u64 	%rd5, [_Z19vectorAddVectorizedPKfS0_Pfi_param_1];
	ld.param.u64 	%rd6, [_Z19vectorAddVectorizedPKfS0_Pfi_param_2];
	ld.param.u32 	%r23, [_Z19vectorAddVectorizedPKfS0_Pfi_param_3];
	cvta.to.global.u64 	%rd1, %rd6;
	cvta.to.global.u64 	%rd2, %rd5;
	cvta.to.global.u64 	%rd3, %rd4;
	mov.u32 	%r24, %ntid.x;
	mov.u32 	%r25, %ctaid.x;
	mov.u32 	%r26, %tid.x;
	mad.lo.s32 	%r1, %r24, %r25, %r26;
	mov.u32 	%r27, %nctaid.x;
	mul.lo.s32 	%r2, %r24, %r27;
	shr.s32 	%r28, %r23, 31;
	shr.u32 	%r29, %r28, 30;
	add.s32 	%r30, %r23, %r29;
	shr.s32 	%r3, %r30, 2;
	setp.ge.s32 	%p1, %r1, %r3;
	@%p1 bra 	$L__BB2_7;
	add.s32 	%r31, %r1, %r2;
	max.s32 	%r32, %r3, %r31;
	setp.lt.s32 	%p2, %r31, %r3;
	selp.u32 	%r33, 1, 0, %p2;
	add.s32 	%r34, %r31, %r33;
	sub.s32 	%r35, %r32, %r34;
	div.u32 	%r36, %r35, %r2;
	add.s32 	%r4, %r36, %r33;
	and.b32  	%r37, %r4, 3;
	setp.eq.s32 	%p3, %r37, 3;
	mov.u32 	%r54, %r1;
	@%p3 bra 	$L__BB2_4;
	add.s32 	%r38, %r4, 1;
	and.b32  	%r39, %r38, 3;
	neg.s32 	%r52, %r39;
	mov.u32 	%r54, %r1;
$L__BB2_3:
	.pragma "nounroll";
	mul.wide.s32 	%rd7, %r54, 16;
	add.s64 	%rd8, %rd1, %rd7;
	add.s64 	%rd9, %rd2, %rd7;
	add.s64 	%rd10, %rd3, %rd7;
	ld.global.v4.f32 	{%f1, %f2, %f3, %f4}, [%rd10];
	ld.global.v4.f32 	{%f5, %f6, %f7, %f8}, [%rd9];
	add.f32 	%f9, %f1, %f5;
	add.f32 	%f10, %f2, %f6;
	add.f32 	%f11, %f3, %f7;
	add.f32 	%f12, %f4, %f8;
	st.global.v4.f32 	[%rd8], {%f9, %f10, %f11, %f12};
	add.s32 	%r54, %r54, %r2;
	add.s32 	%r52, %r52, 1;
	setp.ne.s32 	%p4, %r52, 0;
	@%p4 bra 	$L__BB2_3;
$L__BB2_4:
	setp.lt.u32 	%p5, %r4, 3;
	@%p5 bra 	$L__BB2_7;
	mul.wide.s32 	%rd15, %r2, 16;
	shl.b32 	%r40, %r2, 2;
$L__BB2_6:
	mul.wide.s32 	%rd11, %r54, 16;
	add.s64 	%rd12, %rd3, %rd11;
	ld.global.v4.f32 	{%f13, %f14, %f15, %f16}, [%rd12];
	add.s64 	%rd13, %rd2, %rd11;
	ld.global.v4.f32 	{%f17, %f18, %f19, %f20}, [%rd13];
	add.f32 	%f21, %f13, %f17;
	add.f32 	%f22, %f14, %f18;
	add.f32 	%f23, %f15, %f19;
	add.f32 	%f24, %f16, %f20;
	add.s64 	%rd14, %rd1, %rd11;
	st.global.v4.f32 	[%rd14], {%f21, %f22, %f23, %f24};
	add.s64 	%rd16, %rd12, %rd15;
	ld.global.v4.f32 	{%f25, %f26, %f27, %f28}, [%rd16];
	add.s64 	%rd17, %rd13, %rd15;
	ld.global.v4.f32 	{%f29, %f30, %f31, %f32}, [%rd17];
	add.f32 	%f33, %f25, %f29;
	add.f32 	%f34, %f26, %f30;
	add.f32 	%f35, %f27, %f31;
	add.f32 	%f36, %f28, %f32;
	add.s64 	%rd18, %rd14, %rd15;
	st.global.v4.f32 	[%rd18], {%f33, %f34, %f35, %f36};
	add.s64 	%rd19, %rd16, %rd15;
	ld.global.v4.f32 	{%f37, %f38, %f39, %f40}, [%rd19];
	add.s64 	%rd20, %rd17, %rd15;
	ld.global.v4.f32 	{%f41, %f42, %f43, %f44}, [%rd20];
	add.f32 	%f45, %f37, %f41;
	add.f32 	%f46, %f38, %f42;
	add.f32 	%f47, %f39, %f43;
	add.f32 	%f48, %f40, %f44;
	add.s64 	%rd21, %rd18, %rd15;
	st.global.v4.f32 	[%rd21], {%f45, %f46, %f47, %f48};
	add.s64 	%rd22, %rd19, %rd15;
	ld.global.v4.f32 	{%f49, %f50, %f51, %f52}, [%rd22];
	add.s64 	%rd23, %rd20, %rd15;
	ld.global.v4.f32 	{%f53, %f54, %f55, %f56}, [%rd23];
	add.f32 	%f57, %f49, %f53;
	add.f32 	%f58, %f50, %f54;
	add.f32 	%f59, %f51, %f55;
	add.f32 	%f60, %f52, %f56;
	add.s64 	%rd24, %rd21, %rd15;
	st.global.v4.f32 	[%rd24], {%f57, %f58, %f59, %f60};
	add.s32 	%r54, %r40, %r54;
	setp.lt.s32 	%p6, %r54, %r3;
	@%p6 bra 	$L__BB2_6;
$L__BB2_7:
	shl.b32 	%r41, %r3, 2;
	add.s32 	%r58, %r41, %r1;
	setp.ge.s32 	%p7, %r58, %r23;
	@%p7 bra 	$L__BB2_14;
	add.s32 	%r42, %r58, %r2;
	max.s32 	%r43, %r23, %r42;
	setp.lt.s32 	%p8, %r42, %r23;
	selp.u32 	%r44, 1, 0, %p8;
	add.s32 	%r45, %r42, %r44;
	sub.s32 	%r46, %r43, %r45;
	div.u32 	%r47, %r46, %r2;
	add.s32 	%r14, %r47, %r44;
	and.b32  	%r48, %r14, 3;
	setp.eq.s32 	%p9, %r48, 3;
	@%p9 bra 	$L__BB2_11;
	add.s32 	%r49, %r14, 1;
	and.b32  	%r50, %r49, 3;
	neg.s32 	%r56, %r50;
$L__BB2_10:
	.pragma "nounroll";
	mul.wide.s32 	%rd25, %r58, 4;
	add.s64 	%rd26, %rd1, %rd25;
	add.s64 	%rd27, %rd2, %rd25;
	add.s64 	%rd28, %rd3, %rd25;
	ld.global.f32 	%f61, [%rd28];
	ld.global.f32 	%f62, [%rd27];
	add.f32 	%f63, %f61, %f62;
	st.global.f32 	[%rd26], %f63;
	add.s32 	%r58, %r58, %r2;
	add.s32 	%r56, %r56, 1;
	setp.ne.s32 	%p10, %r56, 0;
	@%p10 bra 	$L__BB2_10;
$L__BB2_11:
	setp.lt.u32 	%p11, %r14, 3;
	@%p11 bra 	$L__BB2_14;
	mul.wide.s32 	%rd33, %r2, 4;
	shl.b32 	%r51, %r2, 2;
$L__BB2_13:
	mul.wide.s32 	%rd29, %r58, 4;
	add.s64 	%rd30, %rd3, %rd29;
	ld.global.f32 	%f64, [%rd30];
	add.s64 	%rd31, %rd2, %rd29;
	ld.global.f32 	%f65, [%rd31];
	add.f32 	%f66, %f64, %f65;
	add.s64 	%rd32, %rd1, %rd29;
	st.global.f32 	[%rd32], %f66;
	add.s64 	%rd34, %rd30, %rd33;
	ld.global.f32 	%f67, [%rd34];
	add.s64 	%rd35, %rd31, %rd33;
	ld.global.f32 	%f68, [%rd35];
	add.f32 	%f69, %f67, %f68;
	add.s64 	%rd36, %rd32, %rd33;
	st.global.f32 	[%rd36], %f69;
	add.s64 	%rd37, %rd34, %rd33;
	ld.global.f32 	%f70, [%rd37];
	add.s64 	%rd38, %rd35, %rd33;
	ld.global.f32 	%f71, [%rd38];
	add.f32 	%f72, %f70, %f71;
	add.s64 	%rd39, %rd36, %rd33;
	st.global.f32 	[%rd39], %f72;
	add.s64 	%rd40, %rd37, %rd33;
	ld.global.f32 	%f73, [%rd40];
	add.s64 	%rd41, %rd38, %rd33;
	ld.global.f32 	%f74, [%rd41];
	add.f32 	%f75, %f73, %f74;
	add.s64 	%rd42, %rd39, %rd33;
	st.global.f32 	[%rd42], %f75;
	add.s32 	%r58, %r51, %r58;
	setp.lt.s32 	%p12, %r58, %r23;
	@%p12 bra 	$L__BB2_13;
$L__BB2_14:
	ret;

}


// ===== COMPILED SASS (sm_100) =====

	.target	sm_100

	.elftype	@"ET_EXEC"


//--------------------- .note.nv.tkinfo           --------------------------
	.section	.note.nv.tkinfo,"",@"SHT_NOTE"
	.sectionflags	@"SHF_NOTE_NV_TKINFO"
	.tkinfo
        /*0018*/ 	.word	0x00000002
        /*0030*/ 	.string	""
        /*0030*/ 	.string	"ptxas"
        /*0030*/ 	.string	"Cuda compilation tools, release 13.0, V13.0.88"
        /*0030*/ 	.string	"Build cuda_13.0.r13.0/compiler.36424714_0"
        /*0030*/ 	.string	"-arch sm_100 -m 64 "



//--------------------- .note.nv.cuinfo           --------------------------
	.section	.note.nv.cuinfo,"",@"SHT_NOTE"
	.sectionflags	@"SHF_NOTE_NV_CUINFO"
        /*0018*/ 	.short	0x0002
        /*001a*/ 	.short	0x0064
        /*001c*/ 	.short	0x0082
	.zero		2


//--------------------- .nv.info                  --------------------------
	.section	.nv.info,"",@"SHT_CUDA_INFO"
	.align	4


	//----- nvinfo : EIATTR_REGCOUNT
	.align		4
        /*0000*/ 	.byte	0x04, 0x2f
        /*0002*/ 	.short	(.L_1 - .L_0)
	.align		4
.L_0:
        /*0004*/ 	.word	index@(_Z9vectorAddPKfS0_Pfi)
        /*0008*/ 	.word	0x0000000c


	//----- nvinfo : EIATTR_FRAME_SIZE
	.align		4
.L_1:
        /*000c*/ 	.byte	0x04, 0x11
        /*000e*/ 	.short	(.L_3 - .L_2)
	.align		4
.L_2:
        /*0010*/ 	.word	index@(_Z9vectorAddPKfS0_Pfi)
        /*0014*/ 	.word	0x00000000


	//----- nvinfo : EIATTR_REGCOUNT
	.align		4
.L_3:
        /*0018*/ 	.byte	0x04, 0x2f
        /*001a*/ 	.short	(.L_5 - .L_4)
	.align		4
.L_4:
        /*001c*/ 	.word	index@(_Z16vectorAddStridedPKfS0_Pfi)
        /*0020*/ 	.word	0x0000001a


	//----- nvinfo : EIATTR_FRAME_SIZE
	.align		4
.L_5:
        /*0024*/ 	.byte	0x04, 0x11
        /*0026*/ 	.short	(.L_7 - .L_6)
	.align		4
.L_6:
        /*0028*/ 	.word	index@(_Z16vectorAddStridedPKfS0_Pfi)
        /*002c*/ 	.word	0x00000000


	//----- nvinfo : EIATTR_REGCOUNT
	.align		4
.L_7:
        /*0030*/ 	.byte	0x04, 0x2f
        /*0032*/ 	.short	(.L_9 - .L_8)
	.align		4
.L_8:
        /*0034*/ 	.word	index@(_Z19vectorAddVectorizedPKfS0_Pfi)
        /*0038*/ 	.word	0x00000020


	//----- nvinfo : EIATTR_FRAME_SIZE
	.align		4
.L_9:
        /*003c*/ 	.byte	0x04, 0x11
        /*003e*/ 	.short	(.L_11 - .L_10)
	.align		4
.L_10:
        /*0040*/ 	.word	index@(_Z19vectorAddVectorizedPKfS0_Pfi)
        /*0044*/ 	.word	0x00000000


	//----- nvinfo : EIATTR_MIN_STACK_SIZE
	.align		4
.L_11:
        /*0048*/ 	.byte	0x04, 0x12
        /*004a*/ 	.short	(.L_13 - .L_12)
	.align		4
.L_12:
        /*004c*/ 	.word	index@(_Z19vectorAddVectorizedPKfS0_Pfi)
        /*0050*/ 	.word	0x00000000


	//----- nvinfo : EIATTR_MIN_STACK_SIZE
	.align		4
.L_13:
        /*0054*/ 	.byte	0x04, 0x12
        /*0056*/ 	.short	(.L_15 - .L_14)
	.align		4
.L_14:
        /*0058*/ 	.word	index@(_Z16vectorAddStridedPKfS0_Pfi)
        /*005c*/ 	.word	0x00000000


	//----- nvinfo : EIATTR_MIN_STACK_SIZE
	.align		4
.L_15:
        /*0060*/ 	.byte	0x04, 0x12
        /*0062*/ 	.short	(.L_17 - .L_16)
	.align		4
.L_16:
        /*0064*/ 	.word	index@(_Z9vectorAddPKfS0_Pfi)
        /*0068*/ 	.word	0x00000000
.L_17:


//--------------------- .nv.compat                --------------------------
	.section	.nv.compat,"",@"SHT_CUDA_COMPAT_INFO"
	.align	4
        /*0000*/ 	.byte	0x02, 0x09, 0x00, 0x00, 0x02, 0x02, 0x01, 0x00, 0x02, 0x05, 0x05, 0x00, 0x03, 0x07, 0x01, 0x01
        /*0010*/ 	.byte	0x02, 0x03, 0x00, 0x00, 0x02, 0x06, 0x01, 0x00, 0x04, 0x0b, 0x08, 0x00, 0x09, 0x00, 0x00, 0x00
        /*0020*/ 	.byte	0x00, 0x00, 0x00, 0x00


//--------------------- .nv.info._Z19vectorAddVectorizedPKfS0_Pfi --------------------------
	.section	.nv.info._Z19vectorAddVectorizedPKfS0_Pfi,"",@"SHT_CUDA_INFO"
	.sectionflags	@""
	.align	4


	//----- nvinfo : EIATTR_CUDA_API_VERSION
	.align		4
        /*0000*/ 	.byte	0x04, 0x37
        /*0002*/ 	.short	(.L_19 - .L_18)
.L_18:
        /*0004*/ 	.word	0x00000082


	//----- nvinfo : EIATTR_KPARAM_INFO
	.align		4
.L_19:
        /*0008*/ 	.byte	0x04, 0x17
        /*000a*/ 	.short	(.L_21 - .L_20)
.L_20:
        /*000c*/ 	.word	0x00000000
        /*0010*/ 	.short	0x0003
        /*0012*/ 	.short	0x0018
        /*0014*/ 	.byte	0x00, 0xf0, 0x11, 0x00


	//----- nvinfo : EIATTR_KPARAM_INFO
	.align		4
.L_21:
        /*0018*/ 	.byte	0x04, 0x17
        /*001a*/ 	.short	(.L_23 - .L_22)
.L_22:
        /*001c*/ 	.word	0x00000000
        /*0020*/ 	.short	0x0002
        /*0022*/ 	.short	0x0010
        /*0024*/ 	.byte	0x00, 0xf5, 0x21, 0x00


	//----- nvinfo : EIATTR_KPARAM_INFO
	.align		4
.L_23:
        /*0028*/ 	.byte	0x04, 0x17
        /*002a*/ 	.short	(.L_25 - .L_24)
.L_24:
        /*002c*/ 	.word	0x00000000
        /*0030*/ 	.short	0x0001
        /*0032*/ 	.short	0x0008
        /*0034*/ 	.byte	0x00, 0xf5, 0x21, 0x00


	//----- nvinfo : EIATTR_KPARAM_INFO
	.align		4
.L_25:
        /*0038*/ 	.byte	0x04, 0x17
        /*003a*/ 	.short	(.L_27 - .L_26)
.L_26:
        /*003c*/ 	.word	0x00000000
        /*0040*/ 	.short	0x0000
        /*0042*/ 	.short	0x0000
        /*0044*/ 	.byte	0x00, 0xf5, 0x21, 0x00


	//----- nvinfo : EIATTR_SPARSE_MMA_MASK
	.align		4
.L_27:
        /*0048*/ 	.byte	0x03, 0x50
        /*004a*/ 	.short	0x0000


	//----- nvinfo : EIATTR_MAXREG_COUNT
	.align		4
        /*004c*/ 	.byte	0x03, 0x1b
        /*004e*/ 	.short	0x00ff


	//----- nvinfo : EIATTR_MERCURY_ISA_VERSION
	.align		4
        /*0050*/ 	.byte	0x03, 0x5f
        /*0052*/ 	.short	0x0101


	//----- nvinfo : EIATTR_VRC_CTA_INIT_COUNT
	.align		4
        /*0054*/ 	.byte	0x02, 0x4a
	.zero		1
	.zero		1


	//----- nvinfo : EIATTR_EXIT_INSTR_OFFSETS
	.align		4
        /*0058*/ 	.byte	0x04, 0x1c
        /*005a*/ 	.short	(.L_29 - .L_28)


	//   ....[0]....
.L_28:
        /*005c*/ 	.word	0x00000750


	//   ....[1]....
        /*0060*/ 	.word	0x00000a50


	//   ....[2]....
        /*0064*/ 	.word	0x00000c80


	//----- nvinfo : EIATTR_CRS_STACK_SIZE
	.align		4
.L_29:
        /*0068*/ 	.byte	0x04, 0x1e
        /*006a*/ 	.short	(.L_31 - .L_30)
.L_30:
        /*006c*/ 	.word	0x00000000


	//----- nvinfo : EIATTR_CBANK_PARAM_SIZE
	.align		4
.L_31:
        /*0070*/ 	.byte	0x03, 0x19
        /*0072*/ 	.short	0x001c


	//----- nvinfo : EIATTR_PARAM_CBANK
	.align		4
        /*0074*/ 	.byte	0x04, 0x0a
        /*0076*/ 	.short	(.L_33 - .L_32)
	.align		4
.L_32:
        /*0078*/ 	.word	index@(.nv.constant0._Z19vectorAddVectorizedPKfS0_Pfi)
        /*007c*/ 	.short	0x0380
        /*007e*/ 	.short	0x001c


	//----- nvinfo : EIATTR_SW_WAR
	.align		4
.L_33:
        /*0080*/ 	.byte	0x04, 0x36
        /*0082*/ 	.short	(.L_35 - .L_34)
.L_34:
        /*0084*/ 	.word	0x00000008
.L_35:


//--------------------- .nv.info._Z16vectorAddStridedPKfS0_Pfi --------------------------
	.section	.nv.info._Z16vectorAddStridedPKfS0_Pfi,"",@"SHT_CUDA_INFO"
	.sectionflags	@""
	.align	4


	//----- nvinfo : EIATTR_CUDA_API_VERSION
	.align		4
        /*0000*/ 	.byte	0x04, 0x37
        /*0002*/ 	.short	(.L_37 - .L_36)
.L_36:
        /*0004*/ 	.word	0x00000082


	//----- nvinfo : EIATTR_KPARAM_INFO
	.align		4
.L_37:
        /*0008*/ 	.byte	0x04, 0x17
        /*000a*/ 	.short	(.L_39 - .L_38)
.L_38:
        /*000c*/ 	.word	0x00000000
        /*0010*/ 	.short	0x0003
        /*0012*/ 	.short	0x0018
        /*0014*/ 	.byte	0x00, 0xf0, 0x11, 0x00


	//----- nvinfo : EIATTR_KPARAM_INFO
	.align		4
.L_39:
        /*0018*/ 	.byte	0x04, 0x17
        /*001a*/ 	.short	(.L_41 - .L_40)
.L_40:
        /*001c*/ 	.word	0x00000000
        /*0020*/ 	.short	0x0002
        /*0022*/ 	.short	0x0010
        /*0024*/ 	.byte	0x00, 0xf5, 0x21, 0x00


	//----- nvinfo : EIATTR_KPARAM_INFO
	.align		4
.L_41:
        /*0028*/ 	.byte	0x04, 0x17
        /*002a*/ 	.short	(.L_43 - .L_42)
.L_42:
        /*002c*/ 	.word	0x00000000
        /*0030*/ 	.short	0x0001
        /*0032*/ 	.short	0x0008
        /*0034*/ 	.byte	0x00, 0xf5, 0x21, 0x00


	//----- nvinfo : EIATTR_KPARAM_INFO
	.align		4
.L_43:
        /*0038*/ 	.byte	0x04, 0x17
        /*003a*/ 	.short	(.L_45 - .L_44)
.L_44:
        /*003c*/ 	.word	0x00000000
        /*0040*/ 	.short	0x0000
        /*0042*/ 	.short	0x0000
        /*0044*/ 	.byte	0x00, 0xf5, 0x21, 0x00


	//----- nvinfo : EIATTR_SPARSE_MMA_MASK
	.align		4
.L_45:
        /*0048*/ 	.byte	0x03, 0x50
        /*004a*/ 	.short	0x0000


	//----- nvinfo : EIATTR_MAXREG_COUNT
	.align		4
        /*004c*/ 	.byte	0x03, 0x1b
        /*004e*/ 	.short	0x00ff


	//----- nvinfo : EIATTR_MERCURY_ISA_VERSION
	.align		4
        /*0050*/ 	.byte	0x03, 0x5f
        /*0052*/ 	.short	0x0101


	//----- nvinfo : EIATTR_VRC_CTA_INIT_COUNT
	.align		4
        /*0054*/ 	.byte	0x02, 0x4a
	.zero		1
	.zero		1


	//----- nvinfo : EIATTR_EXIT_INSTR_OFFSETS
	.align		4
        /*0058*/ 	.byte	0x04, 0x1c
        /*005a*/ 	.short	(.L_47 - .L_46)


	//   ....[0]....
.L_46:
        /*005c*/ 	.word	0x00000090


	//   ....[1]....
        /*0060*/ 	.word	0x000003a0


	//   ....[2]....
        /*0064*/ 	.word	0x000005d0


	//----- nvinfo : EIATTR_CRS_STACK_SIZE
	.align		4
.L_47:
        /*0068*/ 	.byte	0x04, 0x1e
        /*006a*/ 	.short	(.L_49 - .L_48)
.L_48:
        /*006c*/ 	.word	0x00000000


	//----- nvinfo : EIATTR_CBANK_PARAM_SIZE
	.align		4
.L_49:
        /*0070*/ 	.byte	0x03, 0x19
        /*0072*/ 	.short	0x001c


	//----- nvinfo : EIATTR_PARAM_CBANK
	.align		4
        /*0074*/ 	.byte	0x04, 0x0a
        /*0076*/ 	.short	(.L_51 - .L_50)
	.align		4
.L_50:
        /*0078*/ 	.word	index@(.nv.constant0._Z16vectorAddStridedPKfS0_Pfi)
        /*007c*/ 	.short	0x0380
        /*007e*/ 	.short	0x001c


	//----- nvinfo : EIATTR_SW_WAR
	.align		4
.L_51:
        /*0080*/ 	.byte	0x04, 0x36
        /*0082*/ 	.short	(.L_53 - .L_52)
.L_52:
        /*0084*/ 	.word	0x00000008
.L_53:


//--------------------- .nv.info._Z9vectorAddPKfS0_Pfi --------------------------
	.section	.nv.info._Z9vectorAddPKfS0_Pfi,"",@"SHT_CUDA_INFO"
	.sectionflags	@""
	.align	4


	//----- nvinfo : EIATTR_CUDA_API_VERSION
	.align		4
        /*0000*/ 	.byte	0x04, 0x37
        /*0002*/ 	.short	(.L_55 - .L_54)
.L_54:
        /*0004*/ 	.word	0x00000082


	//----- nvinfo : EIATTR_KPARAM_INFO
	.align		4
.L_55:
        /*0008*/ 	.byte	0x04, 0x17
        /*000a*/ 	.short	(.L_57 - .L_56)
.L_56:
        /*000c*/ 	.word	0x00000000
        /*0010*/ 	.short	0x0003
        /*0012*/ 	.short	0x0018
        /*0014*/ 	.byte	0x00, 0xf0, 0x11, 0x00


	//----- nvinfo : EIATTR_KPARAM_INFO
	.align		4
.L_57:
        /*0018*/ 	.byte	0x04, 0x17
        /*001a*/ 	.short	(.L_59 - .L_58)
.L_58:
        /*001c*/ 	.word	0x00000000
        /*0020*/ 	.short	0x0002
        /*0022*/ 	.short	0x0010
        /*0024*/ 	.byte	0x00, 0xf5, 0x21, 0x00


	//----- nvinfo : EIATTR_KPARAM_INFO
	.align		4
.L_59:
        /*0028*/ 	.byte	0x04, 0x17
        /*002a*/ 	.short	(.L_61 - .L_60)
.L_60:
        /*002c*/ 	.word	0x00000000
        /*0030*/ 	.short	0x0001
        /*0032*/ 	.short	0x0008
        /*0034*/ 	.byte	0x00, 0xf5, 0x21, 0x00


	//----- nvinfo : EIATTR_KPARAM_INFO
	.align		4
.L_61:
        /*0038*/ 	.byte	0x04, 0x17
        /*003a*/ 	.short	(.L_63 - .L_62)
.L_62:
        /*003c*/ 	.word	0x00000000
        /*0040*/ 	.short	0x0000
        /*0042*/ 	.short	0x0000
        /*0044*/ 	.byte	0x00, 0xf5, 0x21, 0x00


	//----- nvinfo : EIATTR_SPARSE_MMA_MASK
	.align		4
.L_63:
        /*0048*/ 	.byte	0x03, 0x50
        /*004a*/ 	.short	0x0000


	//----- nvinfo : EIATTR_MAXREG_COUNT
	.align		4
        /*004c*/ 	.byte	0x03, 0x1b
        /*004e*/ 	.short	0x00ff


	//----- nvinfo : EIATTR_MERCURY_ISA_VERSION
	.align		4
        /*0050*/ 	.byte	0x03, 0x5f
        /*0052*/ 	.short	0x0101


	//----- nvinfo : EIATTR_VRC_CTA_INIT_COUNT
	.align		4
        /*0054*/ 	.byte	0x02, 0x4a
	.zero		1
	.zero		1


	//----- nvinfo : EIATTR_EXIT_INSTR_OFFSETS
	.align		4
        /*0058*/ 	.byte	0x04, 0x1c
        /*005a*/ 	.short	(.L_65 - .L_64)


	//   ....[0]....
.L_64:
        /*005c*/ 	.word	0x00000070


	//   ....[1]....
        /*0060*/ 	.word	0x00000130


	//----- nvinfo : EIATTR_CBANK_PARAM_SIZE
	.align		4
.L_65:
        /*0064*/ 	.byte	0x03, 0x19
        /*0066*/ 	.short	0x001c


	//----- nvinfo : EIATTR_PARAM_CBANK
	.align		4
        /*0068*/ 	.byte	0x04, 0x0a
        /*006a*/ 	.short	(.L_67 - .L_66)
	.align		4
.L_66:
        /*006c*/ 	.word	index@(.nv.constant0._Z9vectorAddPKfS0_Pfi)
        /*0070*/ 	.short	0x0380
        /*0072*/ 	.short	0x001c


	//----- nvinfo : EIATTR_SW_WAR
	.align		4
.L_67:
        /*0074*/ 	.byte	0x04, 0x36
        /*0076*/ 	.short	(.L_69 - .L_68)
.L_68:
        /*0078*/ 	.word	0x00000008
.L_69:


//--------------------- .nv.callgraph             --------------------------
	.section	.nv.callgraph,"",@"SHT_CUDA_CALLGRAPH"
	.align	4
	.sectionentsize	8
	.align		4
        /*0000*/ 	.word	0x00000000
	.align		4
        /*0004*/ 	.word	0xffffffff
	.align		4
        /*0008*/ 	.word	0x00000000
	.align		4
        /*000c*/ 	.word	0xfffffffe
	.align		4
        /*0010*/ 	.word	0x00000000
	.align		4
        /*0014*/ 	.word	0xfffffffd
	.align		4
        /*0018*/ 	.word	0x00000000
	.align		4
        /*001c*/ 	.word	0xfffffffc


//--------------------- .text._Z19vectorAddVectorizedPKfS0_Pfi --------------------------
	.section	.text._Z19vectorAddVectorizedPKfS0_Pfi,"ax",@progbits
	.align	128
        .global         _Z19vectorAddVectorizedPKfS0_Pfi
        .type           _Z19vectorAddVectorizedPKfS0_Pfi,@function
        .size           _Z19vectorAddVectorizedPKfS0_Pfi,(.L_x_17 - _Z19vectorAddVectorizedPKfS0_Pfi)
        .other          _Z19vectorAddVectorizedPKfS0_Pfi,@"STO_CUDA_ENTRY STV_DEFAULT"
_Z19vectorAddVectorizedPKfS0_Pfi:
.text._Z19vectorAddVectorizedPKfS0_Pfi:
[----:B------:R-:W-:Y:S01]  /*0000*/  LDC R1, c[0x0][0x37c] ;  /* 0x0000df00ff017b82 */ /* 0x000fe20000000800 */
[----:B------:R-:W0:Y:S07]  /*0010*/  S2R R5, SR_CTAID.X ;  /* 0x0000000000057919 */ /* 0x000e2e0000002500 */
[----:B------:R-:W1:Y:S01]  /*0020*/  LDC R0, c[0x0][0x398] ;  /* 0x0000e600ff007b82 */ /* 0x000e620000000800 */
[----:B------:R-:W2:Y:S01]  /*0030*/  LDCU UR6, c[0x0][0x360] ;  /* 0x00006c00ff0677ac */ /* 0x000ea20008000800 */
[----:B------:R-:W-:Y:S01]  /*0040*/  BSSY.RECONVERGENT B0, `(.L_x_0) ;  /* 0x000006e000007945 */ /* 0x000fe20003800200 */
[----:B------:R-:W0:Y:S01]  /*0050*/  S2R R4, SR_TID.X ;  /* 0x0000000000047919 */ /* 0x000e220000002100 */
[----:B------:R-:W3:Y:S04]  /*0060*/  LDCU.64 UR4, c[0x0][0x358] ;  /* 0x00006b00ff0477ac */ /* 0x000ee80008000a00 */
[----:B------:R-:W2:Y:S01]  /*0070*/  LDC R6, c[0x0][0x370] ;  /* 0x0000dc00ff067b82 */ /* 0x000ea20000000800 */
[----:B-1----:R-:W-:-:S04]  /*0080*/  SHF.R.S32.HI R3, RZ, 0x1f, R0 ;  /* 0x0000001fff037819 */ /* 0x002fc80000011400 */
[----:B------:R-:W-:-:S04]  /*0090*/  LEA.HI R2, R3, R0, RZ, 0x2 ;  /* 0x0000000003027211 */ /* 0x000fc800078f10ff */
[----:B------:R-:W-:Y:S01]  /*00a0*/  SHF.R.S32.HI R2, RZ, 0x2, R2 ;  /* 0x00000002ff027819 */ /* 0x000fe20000011402 */
[----:B--2---:R-:W-:Y:S02]  /*00b0*/  IMAD R3, R6, UR6, RZ ;  /* 0x0000000606037c24 */ /* 0x004fe4000f8e02ff */
[----:B0-----:R-:W-:-:S05]  /*00c0*/  IMAD R5, R5, UR6, R4 ;  /* 0x0000000605057c24 */ /* 0x001fca000f8e0204 */
[----:B------:R-:W-:-:S13]  /*00d0*/  ISETP.GE.AND P0, PT, R5, R2, PT ;  /* 0x000000020500720c */ /* 0x000fda0003f06270 */
[----:B---3--:R-:W-:Y:S05]  /*00e0*/  @P0 BRA `(.L_x_1) ;  /* 0x00000004008c0947 */ /* 0x008fea0003800000 */
[----:B------:R-:W0:Y:S01]  /*00f0*/  I2F.U32.RP R8, R3 ;  /* 0x0000000300087306 */ /* 0x000e220000209000 */
[-C--:B------:R-:W-:Y:S01]  /*0100*/  IADD3 R9, PT, PT, R5, R3.reuse, RZ ;  /* 0x0000000305097210 */ /* 0x080fe20007ffe0ff */
[----:B------:R-:W-:Y:S01]  /*0110*/  BSSY.RECONVERGENT B1, `(.L_x_2) ;  /* 0x0000030000017945 */ /* 0x000fe20003800200 */
[----:B------:R-:W-:Y:S02]  /*0120*/  IADD3 R11, PT, PT, RZ, -R3, RZ ;  /* 0x80000003ff0b7210 */ /* 0x000fe40007ffe0ff */
[----:B------:R-:W-:Y:S02]  /*0130*/  ISETP.GE.AND P0, PT, R9, R2, PT ;  /* 0x000000020900720c */ /* 0x000fe40003f06270 */
[----:B------:R-:W-:Y:S02]  /*0140*/  VIMNMX R4, PT, PT, R2, R9, !PT ;  /* 0x0000000902047248 */ /* 0x000fe40007fe0100 */
[----:B------:R-:W-:Y:S02]  /*0150*/  SEL R16, RZ, 0x1, P0 ;  /* 0x00000001ff107807 */ /* 0x000fe40000000000 */
[----:B------:R-:W-:-:S02]  /*0160*/  ISETP.NE.U32.AND P2, PT, R3, RZ, PT ;  /* 0x000000ff0300720c */ /* 0x000fc40003f45070 */
[----:B------:R-:W-:Y:S01]  /*0170*/  IADD3 R4, PT, PT, R4, -R9, -R16 ;  /* 0x8000000904047210 */ /* 0x000fe20007ffe810 */
[----:B0-----:R-:W0:Y:S02]  /*0180*/  MUFU.RCP R8, R8 ;  /* 0x0000000800087308 */ /* 0x001e240000001000 */
[----:B0-----:R-:W-:-:S06]  /*0190*/  IADD3 R6, PT, PT, R8, 0xffffffe, RZ ;  /* 0x0ffffffe08067810 */ /* 0x001fcc0007ffe0ff */
[----:B------:R0:W1:Y:S02]  /*01a0*/  F2I.FTZ.U32.TRUNC.NTZ R7, R6 ;  /* 0x0000000600077305 */ /* 0x000064000021f000 */
[----:B0-----:R-:W-:Y:S02]  /*01b0*/  HFMA2 R6, -RZ, RZ, 0, 0 ;  /* 0x00000000ff067431 */ /* 0x001fe400000001ff */
[----:B-1----:R-:W-:-:S04]  /*01c0*/  IMAD R11, R11, R7, RZ ;  /* 0x000000070b0b7224 */ /* 0x002fc800078e02ff */
[----:B------:R-:W-:-:S06]  /*01d0*/  IMAD.HI.U32 R7, R7, R11, R6 ;  /* 0x0000000b07077227 */ /* 0x000fcc00078e0006 */
[----:B------:R-:W-:-:S05]  /*01e0*/  IMAD.HI.U32 R7, R7, R4, RZ ;  /* 0x0000000407077227 */ /* 0x000fca00078e00ff */
[----:B------:R-:W-:-:S05]  /*01f0*/  IADD3 R6, PT, PT, -R7, RZ, RZ ;  /* 0x000000ff07067210 */ /* 0x000fca0007ffe1ff */
[----:B------:R-:W-:-:S05]  /*0200*/  IMAD R4, R3, R6, R4 ;  /* 0x0000000603047224 */ /* 0x000fca00078e0204 */
[----:B------:R-:W-:-:S13]  /*0210*/  ISETP.GE.U32.AND P0, PT, R4, R3, PT ;  /* 0x000000030400720c */ /* 0x000fda0003f06070 */
[----:B------:R-:W-:Y:S02]  /*0220*/  @P0 IADD3 R4, PT, PT, -R3, R4, RZ ;  /* 0x0000000403040210 */ /* 0x000fe40007ffe1ff */
[----:B------:R-:W-:Y:S02]  /*0230*/  @P0 IADD3 R7, PT, PT, R7, 0x1, RZ ;  /* 0x0000000107070810 */ /* 0x000fe40007ffe0ff */
[----:B------:R-:W-:-:S13]  /*0240*/  ISETP.GE.U32.AND P1, PT, R4, R3, PT ;  /* 0x000000030400720c */ /* 0x000fda0003f26070 */
[----:B------:R-:W-:Y:S02]  /*0250*/  @P1 IADD3 R7, PT, PT, R7, 0x1, RZ ;  /* 0x0000000107071810 */ /* 0x000fe40007ffe0ff */
[----:B------:R-:W-:-:S04]  /*0260*/  @!P2 LOP3.LUT R7, RZ, R3, RZ, 0x33, !PT ;  /* 0x00000003ff07a212 */ /* 0x000fc800078e33ff */
[----:B------:R-:W-:-:S04]  /*0270*/  IADD3 R16, PT, PT, R16, R7, RZ ;  /* 0x0000000710107210 */ /* 0x000fc80007ffe0ff */
[----:B------:R-:W-:-:S04]  /*0280*/  LOP3.LUT R4, R16, 0x3, RZ, 0xc0, !PT ;  /* 0x0000000310047812 */ /* 0x000fc800078ec0ff */
[----:B------:R-:W-:Y:S02]  /*0290*/  ISETP.NE.AND P0, PT, R4, 0x3, PT ;  /* 0x000000030400780c */ /* 0x000fe40003f05270 */
[----:B------:R-:W-:-:S11]  /*02a0*/  MOV R4, R5 ;  /* 0x0000000500047202 */ /* 0x000fd60000000f00 */
[----:B------:R-:W-:Y:S05]  /*02b0*/  @!P0 BRA `(.L_x_3) ;  /* 0x0000000000548947 */ /* 0x000fea0003800000 */
[----:B------:R-:W0:Y:S01]  /*02c0*/  LDC.64 R20, c[0x0][0x390] ;  /* 0x0000e400ff147b82 */ /* 0x000e220000000a00 */
[----:B------:R-:W-:-:S04]  /*02d0*/  IADD3 R4, PT, PT, R16, 0x1, RZ ;  /* 0x0000000110047810 */ /* 0x000fc80007ffe0ff */
[----:B------:R-:W-:Y:S02]  /*02e0*/  LOP3.LUT R17, R4, 0x3, RZ, 0xc0, !PT ;  /* 0x0000000304117812 */ /* 0x000fe400078ec0ff */
[----:B------:R-:W-:Y:S01]  /*02f0*/  MOV R4, R5 ;  /* 0x0000000500047202 */ /* 0x000fe20000000f00 */
[----:B------:R-:W1:Y:S01]  /*0300*/  LDC.64 R6, c[0x0][0x380] ;  /* 0x0000e000ff067b82 */ /* 0x000e620000000a00 */
[----:B------:R-:W-:-:S07]  /*0310*/  IADD3 R17, PT, PT, -R17, RZ, RZ ;  /* 0x000000ff11117210 */ /* 0x000fce0007ffe1ff */
[----:B------:R-:W2:Y:S02]  /*0320*/  LDC.64 R18, c[0x0][0x388] ;  /* 0x0000e200ff127b82 */ /* 0x000ea40000000a00 */
.L_x_4:
[----:B-1----:R-:W-:-:S04]  /*0330*/  IMAD.WIDE R14, R4, 0x10, R6 ;  /* 0x00000010040e7825 */ /* 0x002fc800078e0206 */
[----:B--2---:R-:W-:Y:S02]  /*0340*/  IMAD.WIDE R22, R4, 0x10, R18 ;  /* 0x0000001004167825 */ /* 0x004fe400078e0212 */
[----:B---3--:R-:W2:Y:S04]  /*0350*/  LDG.E.128 R12, desc[UR4][R14.64] ;  /* 0x000000040e0c7981 */ /* 0x008ea8000c1e1d00 */
[----:B------:R-:W2:Y:S01]  /*0360*/  LDG.E.128 R8, desc[UR4][R22.64] ;  /* 0x0000000416087981 */ /* 0x000ea2000c1e1d00 */
[----:B------:R-:W-:-:S04]  /*0370*/  IADD3 R17, PT, PT, R17, 0x1, RZ ;  /* 0x0000000111117810 */ /* 0x000fc80007ffe0ff */
[----:B------:R-:W-:Y:S01]  /*0380*/  ISETP.NE.AND P0, PT, R17, RZ, PT ;  /* 0x000000ff1100720c */ /* 0x000fe20003f05270 */
[----:B--2---:R-:W-:Y:S01]  /*0390*/  FADD R8, R12, R8 ;  /* 0x000000080c087221 */ /* 0x004fe20000000000 */
[----:B------:R-:W-:Y:S01]  /*03a0*/  FADD R9, R13, R9 ;  /* 0x000000090d097221 */ /* 0x000fe20000000000 */
[----:B------:R-:W-:Y:S01]  /*03b0*/  FADD R10, R14, R10 ;  /* 0x0000000a0e0a7221 */ /* 0x000fe20000000000 */
[----:B------:R-:W-:Y:S01]  /*03c0*/  FADD R11, R15, R11 ;  /* 0x0000000b0f0b7221 */ /* 0x000fe20000000000 */
[----:B0-----:R-:W-:-:S05]  /*03d0*/  IMAD.WIDE R12, R4, 0x10, R20 ;  /* 0x00000010040c7825 */ /* 0x001fca00078e0214 */
[----:B------:R3:W-:Y:S01]  /*03e0*/  STG.E.128 desc[UR4][R12.64], R8 ;  /* 0x000000080c007986 */ /* 0x0007e2000c101d04 */
[----:B------:R-:W-:Y:S02]  /*03f0*/  IADD3 R4, PT, PT, R3, R4, RZ ;  /* 0x0000000403047210 */ /* 0x000fe40007ffe0ff */
[----:B------:R-:W-:Y:S05]  /*0400*/  @P0 BRA `(.L_x_4) ;  /* 0xfffffffc00c80947 */ /* 0x000fea000383ffff */
.L_x_3:
[----:B------:R-:W-:Y:S05]  /*0410*/  BSYNC.RECONVERGENT B1 ;  /* 0x0000000000017941 */ /* 0x000fea0003800200 */
.L_x_2:
[----:B------:R-:W0:Y:S01]  /*0420*/  LDC.64 R6, c[0x0][0x390] ;  /* 0x0000e400ff067b82 */ /* 0x000e220000000a00 */
[----:B------:R-:W-:-:S07]  /*0430*/  ISETP.GE.U32.AND P0, PT, R16, 0x3, PT ;  /* 0x000000031000780c */ /* 0x000fce0003f06070 */
[----:B------:R-:W1:Y:S08]  /*0440*/  LDC.64 R22, c[0x0][0x380] ;  /* 0x0000e000ff167b82 */ /* 0x000e700000000a00 */
[----:B------:R-:W2:Y:S01]  /*0450*/  LDC.64 R20, c[0x0][0x388] ;  /* 0x0000e200ff147b82 */ /* 0x000ea20000000a00 */
[----:B------:R-:W-:Y:S05]  /*0460*/  @!P0 BRA `(.L_x_1) ;  /* 0x0000000000ac8947 */ /* 0x000fea0003800000 */
.L_x_5:
[----:B-1----:R-:W-:-:S04]  /*0470*/  IMAD.WIDE R28, R4, 0x10, R22 ;  /* 0x00000010041c7825 */ /* 0x002fc800078e0216 */
[C---:B--2---:R-:W-:Y:S01]  /*0480*/  IMAD.WIDE R26, R4.reuse, 0x10, R20 ;  /* 0x00000010041a7825 */ /* 0x044fe200078e0214 */
[----:B---34-:R1:W2:Y:S04]  /*0490*/  LDG.E.128 R8, desc[UR4][R28.64] ;  /* 0x000000041c087981 */ /* 0x0182a8000c1e1d00 */
[----:B------:R3:W2:Y:S01]  /*04a0*/  LDG.E.128 R12, desc[UR4][R26.64] ;  /* 0x000000041a0c7981 */ /* 0x0006a2000c1e1d00 */
[----:B0-----:R-:W-:-:S04]  /*04b0*/  IMAD.WIDE R24, R4, 0x10, R6 ;  /* 0x0000001004187825 */ /* 0x001fc800078e0206 */
[----:B-1----:R-:W-:-:S04]  /*04c0*/  IMAD.WIDE R28, R3, 0x10, R28 ;  /* 0x00000010031c7825 */ /* 0x002fc800078e021c */
[----:B---3--:R-:W-:-:S04]  /*04d0*/  IMAD.WIDE R26, R3, 0x10, R26 ;  /* 0x00000010031a7825 */ /* 0x008fc800078e021a */
[----:B--2---:R-:W-:Y:S01]  /*04e0*/  FADD R8, R8, R12 ;  /* 0x0000000c08087221 */ /* 0x004fe20000000000 */
[----:B------:R-:W-:Y:S01]  /*04f0*/  FADD R9, R9, R13 ;  /* 0x0000000d09097221 */ /* 0x000fe20000000000 */
[----:B------:R-:W-:Y:S01]  /*0500*/  FADD R10, R10, R14 ;  /* 0x0000000e0a0a7221 */ /* 0x000fe20000000000 */
[----:B------:R-:W-:-:S05]  /*0510*/  FADD R11, R11, R15 ;  /* 0x0000000f0b0b7221 */ /* 0x000fca0000000000 */
[----:B------:R0:W-:Y:S04]  /*0520*/  STG.E.128 desc[UR4][R24.64], R8 ;  /* 0x0000000818007986 */ /* 0x0001e8000c101d04 */
[----:B------:R1:W2:Y:S04]  /*0530*/  LDG.E.128 R12, desc[UR4][R26.64] ;  /* 0x000000041a0c7981 */ /* 0x0002a8000c1e1d00 */
[----:B0-----:R0:W2:Y:S01]  /*0540*/  LDG.E.128 R8, desc[UR4][R28.64] ;  /* 0x000000041c087981 */ /* 0x0010a2000c1e1d00 */
[----:B------:R-:W-:-:S04]  /*0550*/  IMAD.WIDE R24, R3, 0x10, R24 ;  /* 0x0000001003187825 */ /* 0x000fc800078e0218 */
[----:B-1----:R-:W-:-:S04]  /*0560*/  IMAD.WIDE R26, R3, 0x10, R26 ;  /* 0x00000010031a7825 */ /* 0x002fc800078e021a */
[----:B0-----:R-:W-:-:S04]  /*0570*/  IMAD.WIDE R28, R3, 0x10, R28 ;  /* 0x00000010031c7825 */ /* 0x001fc800078e021c */
[----:B--2---:R-:W-:Y:S01]  /*0580*/  FADD R16, R8, R12 ;  /* 0x0000000c08107221 */ /* 0x004fe20000000000 */
[----:B------:R-:W-:Y:S01]  /*0590*/  FADD R17, R9, R13 ;  /* 0x0000000d09117221 */ /* 0x000fe20000000000 */
[----:B------:R-:W-:Y:S01]  /*05a0*/  FADD R18, R10, R14 ;  /* 0x0000000e0a127221 */ /* 0x000fe20000000000 */
[----:B------:R-:W-:-:S05]  /*05b0*/  FADD R19, R11, R15 ;  /* 0x0000000f0b137221 */ /* 0x000fca0000000000 */
[----:B------:R0:W-:Y:S04]  /*05c0*/  STG.E.128 desc[UR4][R24.64], R16 ;  /* 0x0000001018007986 */ /* 0x0001e8000c101d04 */
[----:B------:R1:W2:Y:S04]  /*05d0*/  LDG.E.128 R8, desc[UR4][R28.64] ;  /* 0x000000041c087981 */ /* 0x0002a8000c1e1d00 */
[----:B------:R-:W2:Y:S01]  /*05e0*/  LDG.E.128 R12, desc[UR4][R26.64] ;  /* 0x000000041a0c7981 */ /* 0x000ea2000c1e1d00 */
[----:B-1----:R-:W-:-:S04]  /*05f0*/  IMAD.WIDE R28, R3, 0x10, R28 ;  /* 0x00000010031c7825 */ /* 0x002fc800078e021c */
[----:B0-----:R-:W-:-:S04]  /*0600*/  IMAD.WIDE R24, R3, 0x10, R24 ;  /* 0x0000001003187825 */ /* 0x001fc800078e0218 */
[----:B--2---:R-:W-:Y:S01]  /*0610*/  FADD R8, R8, R12 ;  /* 0x0000000c08087221 */ /* 0x004fe20000000000 */
[----:B------:R-:W-:Y:S01]  /*0620*/  FADD R9, R9, R13 ;  /* 0x0000000d09097221 */ /* 0x000fe20000000000 */
[----:B------:R-:W-:Y:S01]  /*0630*/  FADD R10, R10, R14 ;  /* 0x0000000e0a0a7221 */ /* 0x000fe20000000000 */
[----:B------:R-:W-:Y:S01]  /*0640*/  FADD R11, R11, R15 ;  /* 0x0000000f0b0b7221 */ /* 0x000fe20000000000 */
[----:B------:R-:W-:-:S04]  /*0650*/  IMAD.WIDE R12, R3, 0x10, R26 ;  /* 0x00000010030c7825 */ /* 0x000fc800078e021a */
[----:B------:R0:W-:Y:S04]  /*0660*/  STG.E.128 desc[UR4][R24.64], R8 ;  /* 0x0000000818007986 */ /* 0x0001e8000c101d04 */
[----:B------:R-:W2:Y:S04]  /*0670*/  LDG.E.128 R12, desc[UR4][R12.64] ;  /* 0x000000040c0c7981 */ /* 0x000ea8000c1e1d00 */
[----:B0-----:R-:W2:Y:S01]  /*0680*/  LDG.E.128 R8, desc[UR4][R28.64] ;  /* 0x000000041c087981 */ /* 0x001ea2000c1e1d00 */
[----:B------:R-:W-:-:S04]  /*0690*/  LEA R4, R3, R4, 0x2 ;  /* 0x0000000403047211 */ /* 0x000fc800078e10ff */
[----:B------:R-:W-:Y:S01]  /*06a0*/  ISETP.GE.AND P0, PT, R4, R2, PT ;  /* 0x000000020400720c */ /* 0x000fe20003f06270 */
[----:B--2---:R-:W-:Y:S01]  /*06b0*/  FADD R10, R10, R14 ;  /* 0x0000000e0a0a7221 */ /* 0x004fe20000000000 */
[----:B------:R-:W-:Y:S01]  /*06c0*/  FADD R11, R11, R15 ;  /* 0x0000000f0b0b7221 */ /* 0x000fe20000000000 */
[----:B------:R-:W-:Y:S01]  /*06d0*/  FADD R8, R8, R12 ;  /* 0x0000000c08087221 */ /* 0x000fe20000000000 */
[----:B------:R-:W-:Y:S01]  /*06e0*/  FADD R9, R9, R13 ;  /* 0x0000000d09097221 */ /* 0x000fe20000000000 */
[----:B------:R-:W-:-:S05]  /*06f0*/  IMAD.WIDE R14, R3, 0x10, R24 ;  /* 0x00000010030e7825 */ /* 0x000fca00078e0218 */
[----:B------:R4:W-:Y:S03]  /*0700*/  STG.E.128 desc[UR4][R14.64], R8 ;  /* 0x000000080e007986 */ /* 0x0009e6000c101d04 */
[----:B------:R-:W-:Y:S05]  /*0710*/  @!P0 BRA `(.L_x_5) ;  /* 0xfffffffc00548947 */ /* 0x000fea000383ffff */
.L_x_1:
[----:B------:R-:W-:Y:S05]  /*0720*/  BSYNC.RECONVERGENT B0 ;  /* 0x0000000000007941 */ /* 0x000fea0003800200 */
.L_x_0:
[----:B------:R-:W-:-:S04]  /*0730*/  LEA R2, R2, R5, 0x2 ;  /* 0x0000000502027211 */ /* 0x000fc800078e10ff */
[----:B------:R-:W-:-:S13]  /*0740*/  ISETP.GE.AND P0, PT, R2, R0, PT ;  /* 0x000000000200720c */ /* 0x000fda0003f06270 */
[----:B------:R-:W-:Y:S05]  /*0750*/  @P0 EXIT ;  /* 0x000000000000094d */ /* 0x000fea0003800000 */
[----:B---34-:R-:W3:Y:S01]  /*0760*/  I2F.U32.RP R9, R3 ;  /* 0x0000000300097306 */ /* 0x018ee20000209000 */
[----:B0-----:R-:W-:Y:S01]  /*0770*/  IADD3 R7, PT, PT, R3, R2, RZ ;  /* 0x0000000203077210 */ /* 0x001fe20007ffe0ff */
[----:B------:R-:W-:Y:S01]  /*0780*/  BSSY.RECONVERGENT B0, `(.L_x_6) ;  /* 0x000002c000007945 */ /* 0x000fe20003800200 */
[----:B------:R-:W-:Y:S02]  /*0790*/  IADD3 R11, PT, PT, RZ, -R3, RZ ;  /* 0x80000003ff0b7210 */ /* 0x000fe40007ffe0ff */
[CC--:B------:R-:W-:Y:S02]  /*07a0*/  ISETP.GE.AND P0, PT, R7.reuse, R0.reuse, PT ;  /* 0x000000000700720c */ /* 0x0c0fe40003f06270 */
[----:B------:R-:W-:Y:S02]  /*07b0*/  VIMNMX R6, PT, PT, R7, R0, !PT ;  /* 0x0000000007067248 */ /* 0x000fe40007fe0100 */
[----:B------:R-:W-:Y:S02]  /*07c0*/  SEL R8, RZ, 0x1, P0 ;  /* 0x00000001ff087807 */ /* 0x000fe40000000000 */
[----:B------:R-:W-:-:S02]  /*07d0*/  ISETP.NE.U32.AND P2, PT, R3, RZ, PT ;  /* 0x000000ff0300720c */ /* 0x000fc40003f45070 */
[----:B------:R-:W-:Y:S01]  /*07e0*/  IADD3 R6, PT, PT, R6, -R7, -R8 ;  /* 0x8000000706067210 */ /* 0x000fe20007ffe808 */
[----:B---3--:R-:W0:Y:S02]  /*07f0*/  MUFU.RCP R9, R9 ;  /* 0x0000000900097308 */ /* 0x008e240000001000 */
[----:B0-----:R-:W-:-:S06]  /*0800*/  IADD3 R4, PT, PT, R9, 0xffffffe, RZ ;  /* 0x0ffffffe09047810 */ /* 0x001fcc0007ffe0ff */
[----:B------:R0:W3:Y:S02]  /*0810*/  F2I.FTZ.U32.TRUNC.NTZ R5, R4 ;  /* 0x0000000400057305 */ /* 0x0000e4000021f000 */
[----:B0-----:R-:W-:Y:S02]  /*0820*/  HFMA2 R4, -RZ, RZ, 0, 0 ;  /* 0x00000000ff047431 */ /* 0x001fe400000001ff */
[----:B---3--:R-:W-:-:S04]  /*0830*/  IMAD R11, R11, R5, RZ ;  /* 0x000000050b0b7224 */ /* 0x008fc800078e02ff */
        /* <DEDUP_REMOVED lines=11> */
[C---:B------:R-:W-:Y:S02]  /*08f0*/  LOP3.LUT R4, R10.reuse, 0x3, RZ, 0xc0, !PT ;  /* 0x000000030a047812 */ /* 0x040fe400078ec0ff */
[----:B------:R-:W-:Y:S02]  /*0900*/  ISETP.GE.U32.AND P1, PT, R10, 0x3, PT ;  /* 0x000000030a00780c */ /* 0x000fe40003f26070 */
[----:B------:R-:W-:-:S13]  /*0910*/  ISETP.NE.AND P0, PT, R4, 0x3, PT ;  /* 0x000000030400780c */ /* 0x000fda0003f05270 */
[----:B------:R-:W-:Y:S05]  /*0920*/  @!P0 BRA `(.L_x_7) ;  /* 0x0000000000448947 */ /* 0x000fea0003800000 */
[----:B------:R-:W0:Y:S01]  /*0930*/  LDC.64 R4, c[0x0][0x390] ;  /* 0x0000e400ff047b82 */ /* 0x000e220000000a00 */
[----:B------:R-:W-:-:S04]  /*0940*/  IADD3 R10, PT, PT, R10, 0x1, RZ ;  /* 0x000000010a0a7810 */ /* 0x000fc80007ffe0ff */
[----:B------:R-:W-:-:S03]  /*0950*/  LOP3.LUT R10, R10, 0x3, RZ, 0xc0, !PT ;  /* 0x000000030a0a7812 */ /* 0x000fc600078ec0ff */
[----:B------:R-:W3:Y:S01]  /*0960*/  LDC.64 R6, c[0x0][0x380] ;  /* 0x0000e000ff067b82 */ /* 0x000ee20000000a00 */
[----:B------:R-:W-:-:S07]  /*0970*/  IADD3 R16, PT, PT, -R10, RZ, RZ ;  /* 0x000000ff0a107210 */ /* 0x000fce0007ffe1ff */
[----:B------:R-:W4:Y:S02]  /*0980*/  LDC.64 R8, c[0x0][0x388] ;  /* 0x0000e200ff087b82 */ /* 0x000f240000000a00 */
.L_x_8:
[----:B----4-:R-:W-:-:S04]  /*0990*/  IMAD.WIDE R12, R2, 0x4, R8 ;  /* 0x00000004020c7825 */ /* 0x010fc800078e0208 */
[C---:B---3--:R-:W-:Y:S02]  /*09a0*/  IMAD.WIDE R14, R2.reuse, 0x4, R6 ;  /* 0x00000004020e7825 */ /* 0x048fe400078e0206 */
[----:B------:R-:W3:Y:S04]  /*09b0*/  LDG.E R13, desc[UR4][R12.64] ;  /* 0x000000040c0d7981 */ /* 0x000ee8000c1e1900 */
[----:B------:R-:W3:Y:S01]  /*09c0*/  LDG.E R14, desc[UR4][R14.64] ;  /* 0x000000040e0e7981 */ /* 0x000ee2000c1e1900 */
[----:B0-----:R-:W-:Y:S01]  /*09d0*/  IMAD.WIDE R10, R2, 0x4, R4 ;  /* 0x00000004020a7825 */ /* 0x001fe200078e0204 */
[----:B------:R-:W-:Y:S02]  /*09e0*/  IADD3 R16, PT, PT, R16, 0x1, RZ ;  /* 0x0000000110107810 */ /* 0x000fe40007ffe0ff */
[----:B------:R-:W-:-:S02]  /*09f0*/  IADD3 R2, PT, PT, R3, R2, RZ ;  /* 0x0000000203027210 */ /* 0x000fc40007ffe0ff */
[----:B------:R-:W-:Y:S01]  /*0a00*/  ISETP.NE.AND P0, PT, R16, RZ, PT ;  /* 0x000000ff1000720c */ /* 0x000fe20003f05270 */
[----:B---3--:R-:W-:-:S05]  /*0a10*/  FADD R17, R14, R13 ;  /* 0x0000000d0e117221 */ /* 0x008fca0000000000 */
[----:B------:R0:W-:Y:S07]  /*0a20*/  STG.E desc[UR4][R10.64], R17 ;  /* 0x000000110a007986 */ /* 0x0001ee000c101904 */
[----:B------:R-:W-:Y:S05]  /*0a30*/  @P0 BRA `(.L_x_8) ;  /* 0xfffffffc00d40947 */ /* 0x000fea000383ffff */
.L_x_7:
[----:B------:R-:W-:Y:S05]  /*0a40*/  BSYNC.RECONVERGENT B0 ;  /* 0x0000000000007941 */ /* 0x000fea0003800200 */
.L_x_6:
[----:B------:R-:W-:Y:S05]  /*0a50*/  @!P1 EXIT ;  /* 0x000000000000994d */ /* 0x000fea0003800000 */
.L_x_9:
[----:B------:R-:W0:Y:S08]  /*0a60*/  LDC.64 R4, c[0x0][0x380] ;  /* 0x0000e000ff047b82 */ /* 0x000e300000000a00 */
[----:B---3--:R-:W3:Y:S01]  /*0a70*/  LDC.64 R6, c[0x0][0x388] ;  /* 0x0000e200ff067b82 */ /* 0x008ee20000000a00 */
[----:B0-----:R-:W-:-:S07]  /*0a80*/  IMAD.WIDE R10, R2, 0x4, R4 ;  /* 0x00000004020a7825 */ /* 0x001fce00078e0204 */
[----:B------:R-:W0:Y:S01]  /*0a90*/  LDC.64 R4, c[0x0][0x390] ;  /* 0x0000e400ff047b82 */ /* 0x000e220000000a00 */
[C---:B---3--:R-:W-:Y:S02]  /*0aa0*/  IMAD.WIDE R12, R2.reuse, 0x4, R6 ;  /* 0x00000004020c7825 */ /* 0x048fe400078e0206 */
[----:B------:R-:W3:Y:S04]  /*0ab0*/  LDG.E R6, desc[UR4][R10.64] ;  /* 0x000000040a067981 */ /* 0x000ee8000c1e1900 */
[----:B------:R-:W3:Y:S01]  /*0ac0*/  LDG.E R7, desc[UR4][R12.64] ;  /* 0x000000040c077981 */ /* 0x000ee2000c1e1900 */
[----:B0-----:R-:W-:-:S04]  /*0ad0*/  IMAD.WIDE R16, R2, 0x4, R4 ;  /* 0x0000000402107825 */ /* 0x001fc800078e0204 */
[----:B------:R-:W-:-:S04]  /*0ae0*/  IMAD.WIDE R4, R3, 0x4, R10 ;  /* 0x0000000403047825 */ /* 0x000fc800078e020a */
[----:B---3--:R-:W-:Y:S01]  /*0af0*/  FADD R19, R6, R7 ;  /* 0x0000000706137221 */ /* 0x008fe20000000000 */
[----:B------:R-:W-:-:S04]  /*0b00*/  IMAD.WIDE R6, R3, 0x4, R12 ;  /* 0x0000000403067825 */ /* 0x000fc800078e020c */
[----:B------:R0:W-:Y:S04]  /*0b10*/  STG.E desc[UR4][R16.64], R19 ;  /* 0x0000001310007986 */ /* 0x0001e8000c101904 */
[----:B------:R-:W2:Y:S04]  /*0b20*/  LDG.E R14, desc[UR4][R4.64] ;  /* 0x00000004040e7981 */ /* 0x000ea8000c1e1900 */
[----:B------:R-:W2:Y:S01]  /*0b30*/  LDG.E R15, desc[UR4][R6.64] ;  /* 0x00000004060f7981 */ /* 0x000ea2000c1e1900 */
[----:B------:R-:W-:-:S04]  /*0b40*/  IMAD.WIDE R8, R3, 0x4, R16 ;  /* 0x0000000403087825 */ /* 0x000fc800078e0210 */
[----:B------:R-:W-:-:S04]  /*0b50*/  IMAD.WIDE R10, R3, 0x4, R4 ;  /* 0x00000004030a7825 */ /* 0x000fc800078e0204 */
[----:B------:R-:W-:-:S04]  /*0b60*/  IMAD.WIDE R12, R3, 0x4, R6 ;  /* 0x00000004030c7825 */ /* 0x000fc800078e0206 */
[----:B--2---:R-:W-:-:S05]  /*0b70*/  FADD R21, R14, R15 ;  /* 0x0000000f0e157221 */ /* 0x004fca0000000000 */
[----:B------:R2:W-:Y:S04]  /*0b80*/  STG.E desc[UR4][R8.64], R21 ;  /* 0x0000001508007986 */ /* 0x0005e8000c101904 */
[----:B------:R-:W3:Y:S04]  /*0b90*/  LDG.E R18, desc[UR4][R10.64] ;  /* 0x000000040a127981 */ /* 0x000ee8000c1e1900 */
[----:B-1----:R-:W3:Y:S01]  /*0ba0*/  LDG.E R23, desc[UR4][R12.64] ;  /* 0x000000040c177981 */ /* 0x002ee2000c1e1900 */
[----:B------:R-:W-:-:S04]  /*0bb0*/  IMAD.WIDE R14, R3, 0x4, R8 ;  /* 0x00000004030e7825 */ /* 0x000fc800078e0208 */
[----:B------:R-:W-:-:S04]  /*0bc0*/  IMAD.WIDE R4, R3, 0x4, R10 ;  /* 0x0000000403047825 */ /* 0x000fc800078e020a */
[----:B------:R-:W-:-:S04]  /*0bd0*/  IMAD.WIDE R6, R3, 0x4, R12 ;  /* 0x0000000403067825 */ /* 0x000fc800078e020c */
[----:B---3--:R-:W-:-:S05]  /*0be0*/  FADD R23, R18, R23 ;  /* 0x0000001712177221 */ /* 0x008fca0000000000 */
[----:B------:R3:W-:Y:S04]  /*0bf0*/  STG.E desc[UR4][R14.64], R23 ;  /* 0x000000170e007986 */ /* 0x0007e8000c101904 */
[----:B------:R-:W2:Y:S04]  /*0c00*/  LDG.E R4, desc[UR4][R4.64] ;  /* 0x0000000404047981 */ /* 0x000ea8000c1e1900 */
[----:B------:R-:W2:Y:S01]  /*0c10*/  LDG.E R7, desc[UR4][R6.64] ;  /* 0x0000000406077981 */ /* 0x000ea2000c1e1900 */
[C---:B0-----:R-:W-:Y:S01]  /*0c20*/  IMAD.WIDE R16, R3.reuse, 0x4, R14 ;  /* 0x0000000403107825 */ /* 0x041fe200078e020e */
[----:B------:R-:W-:-:S04]  /*0c30*/  LEA R2, R3, R2, 0x2 ;  /* 0x0000000203027211 */ /* 0x000fc800078e10ff */
[----:B------:R-:W-:Y:S01]  /*0c40*/  ISETP.GE.AND P0, PT, R2, R0, PT ;  /* 0x000000000200720c */ /* 0x000fe20003f06270 */
[----:B--2---:R-:W-:-:S05]  /*0c50*/  FADD R9, R4, R7 ;  /* 0x0000000704097221 */ /* 0x004fca0000000000 */
[----:B------:R3:W-:Y:S07]  /*0c60*/  STG.E desc[UR4][R16.64], R9 ;  /* 0x0000000910007986 */ /* 0x0007ee000c101904 */
[----:B------:R-:W-:Y:S05]  /*0c70*/  @!P0 BRA `(.L_x_9) ;  /* 0xfffffffc00788947 */ /* 0x000fea000383ffff */
[----:B------:R-:W-:Y:S05]  /*0c80*/  EXIT ;  /* 0x000000000000794d */ /* 0x000fea0003800000 */
.L_x_10:
[----:B------:R-:W-:-:S00]  /*0c90*/  BRA `(.L_x_10) ;  /* 0xfffffffc00fc7947 */ /* 0x000fc0000383ffff */
[----:B------:R-:W-:-:S00]  /*0ca0*/  NOP ;  /* 0x0000000000007918 */ /* 0x000fc00000000000 */
        /* <DEDUP_REMOVED lines=13> */
.L_x_17:


//--------------------- .text._Z16vectorAddStridedPKfS0_Pfi --------------------------
	.section	.text._Z16vectorAddStridedPKfS0_Pfi,"ax",@progbits
	.align	128
        .global         _Z16vectorAddStridedPKfS0_Pfi
        .type           _Z16vectorAddStridedPKfS0_Pfi,@function
        .size           _Z16vectorAddStridedPKfS0_Pfi,(.L_x_18 - _Z16vectorAddStridedPKfS0_Pfi)
        .other          _Z16vectorAddStridedPKfS0_Pfi,@"STO_CUDA_ENTRY STV_DEFAULT"
_Z16vectorAddStridedPKfS0_Pfi:
.text._Z16vectorAddStridedPKfS0_Pfi:
[----:B------:R-:W-:Y:S01]  /*0000*/  LDC R1, c[0x0][0x37c] ;  /* 0x0000df00ff017b82 */ /* 0x000fe20000000800 */
[----:B------:R-:W0:Y:S01]  /*0010*/  S2R R3, SR_CTAID.X ;  /* 0x0000000000037919 */ /* 0x000e220000002500 */
[----:B------:R-:W0:Y:S06]  /*0020*/  LDCU UR4, c[0x0][0x360] ;  /* 0x00006c00ff0477ac */ /* 0x000e2c0008000800 */
[----:B------:R-:W1:Y:S01]  /*0030*/  LDC R2, c[0x0][0x370] ;  /* 0x0000dc00ff027b82 */ /* 0x000e620000000800 */
[----:B------:R-:W0:Y:S01]  /*0040*/  S2R R0, SR_TID.X ;  /* 0x0000000000007919 */ /* 0x000e220000002100 */
[----:B------:R-:W2:Y:S01]  /*0050*/  LDCU UR6, c[0x0][0x398] ;  /* 0x00007300ff0677ac */ /* 0x000ea20008000800 */
[----:B0-----:R-:W-:-:S02]  /*0060*/  IMAD R3, R3, UR4, R0 ;  /* 0x0000000403037c24 */ /* 0x001fc4000f8e0200 */
[----:B-1----:R-:W-:-:S03]  /*0070*/  IMAD R0, R2, UR4, RZ ;  /* 0x0000000402007c24 */ /* 0x002fc6000f8e02ff */
[----:B--2---:R-:W-:-:S13]  /*0080*/  ISETP.GE.AND P0, PT, R3, UR6, PT ;  /* 0x0000000603007c0c */ /* 0x004fda000bf06270 */
[----:B------:R-:W-:Y:S05]  /*0090*/  @P0 EXIT ;  /* 0x000000000000094d */ /* 0x000fea0003800000 */
[----:B------:R-:W0:Y:S01]  /*00a0*/  I2F.U32.RP R8, R0 ;  /* 0x0000000000087306 */ /* 0x000e220000209000 */
[----:B------:R-:W-:Y:S01]  /*00b0*/  IADD3 R2, PT, PT, R0, R3, RZ ;  /* 0x0000000300027210 */ /* 0x000fe20007ffe0ff */
[----:B------:R-:W1:Y:S01]  /*00c0*/  LDCU.64 UR4, c[0x0][0x358] ;  /* 0x00006b00ff0477ac */ /* 0x000e620008000a00 */
[----:B------:R-:W-:Y:S01]  /*00d0*/  IADD3 R9, PT, PT, RZ, -R0, RZ ;  /* 0x80000000ff097210 */ /* 0x000fe20007ffe0ff */
[----:B------:R-:W-:Y:S01]  /*00e0*/  BSSY.RECONVERGENT B0, `(.L_x_11) ;  /* 0x000002b000007945 */ /* 0x000fe20003800200 */
[C---:B------:R-:W-:Y:S02]  /*00f0*/  ISETP.GE.AND P0, PT, R2.reuse, UR6, PT ;  /* 0x0000000602007c0c */ /* 0x040fe4000bf06270 */
[----:B------:R-:W-:Y:S02]  /*0100*/  VIMNMX R7, PT, PT, R2, UR6, !PT ;  /* 0x0000000602077c48 */ /* 0x000fe4000ffe0100 */
[----:B------:R-:W-:Y:S02]  /*0110*/  SEL R6, RZ, 0x1, P0 ;  /* 0x00000001ff067807 */ /* 0x000fe40000000000 */
[----:B------:R-:W-:-:S02]  /*0120*/  ISETP.NE.U32.AND P2, PT, R0, RZ, PT ;  /* 0x000000ff0000720c */ /* 0x000fc40003f45070 */
[----:B------:R-:W-:Y:S01]  /*0130*/  IADD3 R7, PT, PT, R7, -R2, -R6 ;  /* 0x8000000207077210 */ /* 0x000fe20007ffe806 */
[----:B0-----:R-:W0:Y:S02]  /*0140*/  MUFU.RCP R8, R8 ;  /* 0x0000000800087308 */ /* 0x001e240000001000 */
[----:B0-----:R-:W-:-:S06]  /*0150*/  IADD3 R4, PT, PT, R8, 0xffffffe, RZ ;  /* 0x0ffffffe08047810 */ /* 0x001fcc0007ffe0ff */
[----:B------:R0:W2:Y:S02]  /*0160*/  F2I.FTZ.U32.TRUNC.NTZ R5, R4 ;  /* 0x0000000400057305 */ /* 0x0000a4000021f000 */
[----:B0-----:R-:W-:Y:S02]  /*0170*/  HFMA2 R4, -RZ, RZ, 0, 0 ;  /* 0x00000000ff047431 */ /* 0x001fe400000001ff */
[----:B--2---:R-:W-:-:S04]  /*0180*/  IMAD R9, R9, R5, RZ ;  /* 0x0000000509097224 */ /* 0x004fc800078e02ff */
        /* <DEDUP_REMOVED lines=14> */
[----:B-1----:R-:W-:Y:S05]  /*0270*/  @!P0 BRA `(.L_x_12) ;  /* 0x0000000000448947 */ /* 0x002fea0003800000 */
[----:B------:R-:W0:Y:S01]  /*0280*/  LDC.64 R4, c[0x0][0x390] ;  /* 0x0000e400ff047b82 */ /* 0x000e220000000a00 */
[----:B------:R-:W-:-:S04]  /*0290*/  IADD3 R2, PT, PT, R2, 0x1, RZ ;  /* 0x0000000102027810 */ /* 0x000fc80007ffe0ff */
[----:B------:R-:W-:-:S03]  /*02a0*/  LOP3.LUT R2, R2, 0x3, RZ, 0xc0, !PT ;  /* 0x0000000302027812 */ /* 0x000fc600078ec0ff */
[----:B------:R-:W1:Y:S01]  /*02b0*/  LDC.64 R6, c[0x0][0x380] ;  /* 0x0000e000ff067b82 */ /* 0x000e620000000a00 */
[----:B------:R-:W-:-:S07]  /*02c0*/  IADD3 R2, PT, PT, -R2, RZ, RZ ;  /* 0x000000ff02027210 */ /* 0x000fce0007ffe1ff */
[----:B------:R-:W2:Y:S02]  /*02d0*/  LDC.64 R8, c[0x0][0x388] ;  /* 0x0000e200ff087b82 */ /* 0x000ea40000000a00 */
.L_x_13:
[----:B--2---:R-:W-:-:S04]  /*02e0*/  IMAD.WIDE R12, R3, 0x4, R8 ;  /* 0x00000004030c7825 */ /* 0x004fc800078e0208 */
[C---:B-1----:R-:W-:Y:S02]  /*02f0*/  IMAD.WIDE R14, R3.reuse, 0x4, R6 ;  /* 0x00000004030e7825 */ /* 0x042fe400078e0206 */
[----:B------:R-:W2:Y:S04]  /*0300*/  LDG.E R13, desc[UR4][R12.64] ;  /* 0x000000040c0d7981 */ /* 0x000ea8000c1e1900 */
[----:B------:R-:W2:Y:S01]  /*0310*/  LDG.E R14, desc[UR4][R14.64] ;  /* 0x000000040e0e7981 */ /* 0x000ea2000c1e1900 */
[----:B0--3--:R-:W-:Y:S01]  /*0320*/  IMAD.WIDE R10, R3, 0x4, R4 ;  /* 0x00000004030a7825 */ /* 0x009fe200078e0204 */
[----:B------:R-:W-:Y:S02]  /*0330*/  IADD3 R2, PT, PT, R2, 0x1, RZ ;  /* 0x0000000102027810 */ /* 0x000fe40007ffe0ff */
[----:B------:R-:W-:-:S02]  /*0340*/  IADD3 R3, PT, PT, R0, R3, RZ ;  /* 0x0000000300037210 */ /* 0x000fc40007ffe0ff */
[----:B------:R-:W-:Y:S01]  /*0350*/  ISETP.NE.AND P0, PT, R2, RZ, PT ;  /* 0x000000ff0200720c */ /* 0x000fe20003f05270 */
[----:B--2---:R-:W-:-:S05]  /*0360*/  FADD R17, R14, R13 ;  /* 0x0000000d0e117221 */ /* 0x004fca0000000000 */
[----:B------:R3:W-:Y:S07]  /*0370*/  STG.E desc[UR4][R10.64], R17 ;  /* 0x000000110a007986 */ /* 0x0007ee000c101904 */
[----:B------:R-:W-:Y:S05]  /*0380*/  @P0 BRA `(.L_x_13) ;  /* 0xfffffffc00d40947 */ /* 0x000fea000383ffff */
.L_x_12:
[----:B------:R-:W-:Y:S05]  /*0390*/  BSYNC.RECONVERGENT B0 ;  /* 0x0000000000007941 */ /* 0x000fea0003800200 */
.L_x_11:
[----:B------:R-:W-:Y:S05]  /*03a0*/  @!P1 EXIT ;  /* 0x000000000000994d */ /* 0x000fea0003800000 */
.L_x_14:
[----:B------:R-:W3:Y:S08]  /*03b0*/  LDC.64 R4, c[0x0][0x380] ;  /* 0x0000e000ff047b82 */ /* 0x000ef00000000a00 */
[----:B------:R-:W0:Y:S01]  /*03c0*/  LDC.64 R6, c[0x0][0x388] ;  /* 0x0000e200ff067b82 */ /* 0x000e220000000a00 */
[----:B---3--:R-:W-:-:S07]  /*03d0*/  IMAD.WIDE R10, R3, 0x4, R4 ;  /* 0x00000004030a7825 */ /* 0x008fce00078e0204 */
[----:B------:R-:W1:Y:S01]  /*03e0*/  LDC.64 R4, c[0x0][0x390] ;  /* 0x0000e400ff047b82 */ /* 0x000e620000000a00 */
[----:B--2---:R-:W2:Y:S01]  /*03f0*/  LDG.E R2, desc[UR4][R10.64] ;  /* 0x000000040a027981 */ /* 0x004ea2000c1e1900 */
[----:B0-----:R-:W-:-:S05]  /*0400*/  IMAD.WIDE R12, R3, 0x4, R6 ;  /* 0x00000004030c7825 */ /* 0x001fca00078e0206 */
[----:B------:R-:W2:Y:S01]  /*0410*/  LDG.E R7, desc[UR4][R12.64] ;  /* 0x000000040c077981 */ /* 0x000ea2000c1e1900 */
[----:B-1----:R-:W-:-:S04]  /*0420*/  IMAD.WIDE R16, R3, 0x4, R4 ;  /* 0x0000000403107825 */ /* 0x002fc800078e0204 */
[----:B------:R-:W-:-:S04]  /*0430*/  IMAD.WIDE R4, R0, 0x4, R10 ;  /* 0x0000000400047825 */ /* 0x000fc800078e020a */
[----:B--2---:R-:W-:Y:S01]  /*0440*/  FADD R19, R2, R7 ;  /* 0x0000000702137221 */ /* 0x004fe20000000000 */
        /* <DEDUP_REMOVED lines=16> */
[----:B------:R-:W1:Y:S04]  /*0550*/  LDG.E R4, desc[UR4][R4.64] ;  /* 0x0000000404047981 */ /* 0x000e68000c1e1900 */
[----:B------:R-:W1:Y:S01]  /*0560*/  LDG.E R7, desc[UR4][R6.64] ;  /* 0x0000000406077981 */ /* 0x000e62000c1e1900 */
[C---:B0-----:R-:W-:Y:S01]  /*0570*/  IMAD.WIDE R16, R0.reuse, 0x4, R14 ;  /* 0x0000000400107825 */ /* 0x041fe200078e020e */
[----:B------:R-:W-:-:S04]  /*0580*/  LEA R3, R0, R3, 0x2 ;  /* 0x0000000300037211 */ /* 0x000fc800078e10ff */
[----:B------:R-:W-:Y:S01]  /*0590*/  ISETP.GE.AND P0, PT, R3, UR6, PT ;  /* 0x0000000603007c0c */ /* 0x000fe2000bf06270 */
[----:B-1----:R-:W-:-:S05]  /*05a0*/  FADD R9, R4, R7 ;  /* 0x0000000704097221 */ /* 0x002fca0000000000 */
[----:B------:R2:W-:Y:S07]  /*05b0*/  STG.E desc[UR4][R16.64], R9 ;  /* 0x0000000910007986 */ /* 0x0005ee000c101904 */
[----:B------:R-:W-:Y:S05]  /*05c0*/  @!P0 BRA `(.L_x_14) ;  /* 0xfffffffc00788947 */ /* 0x000fea000383ffff */
[----:B------:R-:W-:Y:S05]  /*05d0*/  EXIT ;  /* 0x000000000000794d */ /* 0x000fea0003800000 */
.L_x_15:
        /* <DEDUP_REMOVED lines=10> */
.L_x_18:


//--------------------- .text._Z9vectorAddPKfS0_Pfi --------------------------
	.section	.text._Z9vectorAddPKfS0_Pfi,"ax",@progbits
	.align	128
        .global         _Z9vectorAddPKfS0_Pfi
        .type           _Z9vectorAddPKfS0_Pfi,@function
        .size           _Z9vectorAddPKfS0_Pfi,(.L_x_19 - _Z9vectorAddPKfS0_Pfi)
        .other          _Z9vectorAddPKfS0_Pfi,@"STO_CUDA_ENTRY STV_DEFAULT"
_Z9vectorAddPKfS0_Pfi:
.text._Z9vectorAddPKfS0_Pfi:
[----:B------:R-:W-:Y:S01]  /*0000*/  LDC R1, c[0x0][0x37c] ;  /* 0x0000df00ff017b82 */ /* 0x000fe20000000800 */
[----:B------:R-:W0:Y:S01]  /*0010*/  S2R R9, SR_CTAID.X ;  /* 0x0000000000097919 */ /* 0x000e220000002500 */
[----:B------:R-:W0:Y:S01]  /*0020*/  LDCU UR4, c[0x0][0x360] ;  /* 0x00006c00ff0477ac */ /* 0x000e220008000800 */
[----:B------:R-:W0:Y:S01]  /*0030*/  S2R R0, SR_TID.X ;  /* 0x0000000000007919 */ /* 0x000e220000002100 */
[----:B------:R-:W1:Y:S01]  /*0040*/  LDCU UR5, c[0x0][0x398] ;  /* 0x00007300ff0577ac */ /* 0x000e620008000800 */
[----:B0-----:R-:W-:-:S05]  /*0050*/  IMAD R9, R9, UR4, R0 ;  /* 0x0000000409097c24 */ /* 0x001fca000f8e0200 */
[----:B-1----:R-:W-:-:S13]  /*0060*/  ISETP.GE.AND P0, PT, R9, UR5, PT ;  /* 0x0000000509007c0c */ /* 0x002fda000bf06270 */
[----:B------:R-:W-:Y:S05]  /*0070*/  @P0 EXIT ;  /* 0x000000000000094d */ /* 0x000fea0003800000 */
[----:B------:R-:W0:Y:S01]  /*0080*/  LDC.64 R2, c[0x0][0x380] ;  /* 0x0000e000ff027b82 */ /* 0x000e220000000a00 */
[----:B------:R-:W1:Y:S07]  /*0090*/  LDCU.64 UR4, c[0x0][0x358] ;  /* 0x00006b00ff0477ac */ /* 0x000e6e0008000a00 */
[----:B------:R-:W2:Y:S08]  /*00a0*/  LDC.64 R4, c[0x0][0x388] ;  /* 0x0000e200ff047b82 */ /* 0x000eb00000000a00 */
[----:B------:R-:W3:Y:S01]  /*00b0*/  LDC.64 R6, c[0x0][0x390] ;  /* 0x0000e400ff067b82 */ /* 0x000ee20000000a00 */
[----:B0-----:R-:W-:-:S06]  /*00c0*/  IMAD.WIDE R2, R9, 0x4, R2 ;  /* 0x0000000409027825 */ /* 0x001fcc00078e0202 */
[----:B-1----:R-:W4:Y:S01]  /*00d0*/  LDG.E R2, desc[UR4][R2.64] ;  /* 0x0000000402027981 */ /* 0x002f22000c1e1900 */
[----:B--2---:R-:W-:-:S06]  /*00e0*/  IMAD.WIDE R4, R9, 0x4, R4 ;  /* 0x0000000409047825 */ /* 0x004fcc00078e0204 */
[----:B------:R-:W4:Y:S01]  /*00f0*/  LDG.E R5, desc[UR4][R4.64] ;  /* 0x0000000404057981 */ /* 0x000f22000c1e1900 */
[----:B---3--:R-:W-:-:S04]  /*0100*/  IMAD.WIDE R6, R9, 0x4, R6 ;  /* 0x0000000409067825 */ /* 0x008fc800078e0206 */
[----:B----4-:R-:W-:-:S05]  /*0110*/  FADD R9, R2, R5 ;  /* 0x0000000502097221 */ /* 0x010fca0000000000 */
[----:B------:R-:W-:Y:S01]  /*0120*/  STG.E desc[UR4][R6.64], R9 ;  /* 0x0000000906007986 */ /* 0x000fe2000c101904 */
[----:B------:R-:W-:Y:S05]  /*0130*/  EXIT ;  /* 0x000000000000794d */ /* 0x000fea0003800000 */
.L_x_16:
        /* <DEDUP_REMOVED lines=12> */
.L_x_19:


//--------------------- .nv.shared.reserved.0     --------------------------
	.section	.nv.shared.reserved.0,"aw",@nobits
	.weak		__nv_reservedSMEM_offset_0_alias
	.size		__nv_reservedSMEM_offset_0_alias, 0, 64
	.other		__nv_reservedSMEM_offset_0_alias,@"STO_CUDA_RESERVED_SHARED STV_DEFAULT"
__nv_reservedSMEM_offset_0_alias:
	.zero		0
	.zero		64


//--------------------- .nv.constant0._Z19vectorAddVectorizedPKfS0_Pfi --------------------------
	.section	.nv.constant0._Z19vectorAddVectorizedPKfS0_Pfi,"a",@progbits
	.sectionflags	@""
	.align	4
.nv.constant0._Z19vectorAddVectorizedPKfS0_Pfi:
	.zero		924


//--------------------- .nv.constant0._Z16vectorAddStridedPKfS0_Pfi --------------------------
	.section	.nv.constant0._Z16vectorAddStridedPKfS0_Pfi,"a",@progbits
	.sectionflags	@""
	.align	4
.nv.constant0._Z16vectorAddStridedPKfS0_Pfi:
	.zero		924


//--------------------- .nv.constant0._Z9vectorAddPKfS0_Pfi --------------------------
	.section	.nv.constant0._Z9vectorAddPKfS0_Pfi,"a",@progbits
	.sectionflags	@""
	.align	4
.nv.constant0._Z9vectorAddPKfS0_Pfi:
	.zero		924


//--------------------- SYMBOLS --------------------------

	.type		.nv.reservedSmem.offset0,@object
	.size		.nv.reservedSmem.offset0,0x4
